//
// Generated by NVIDIA NVVM Compiler
//
// Compiler Build ID: CL-36424714
// Cuda compilation tools, release 13.0, V13.0.88
// Based on NVVM 20.0.0
//

.version 9.0
.target sm_100
.address_size 64

	// .globl	_Z10hello_cudav
.extern .func  (.param .b32 func_retval0) vprintf
(
	.param .b64 vprintf_param_0,
	.param .b64 vprintf_param_1
)
;
.global .align 1 .b8 $str[18] = {104, 101, 108, 108, 111, 32, 119, 111, 114, 108, 100, 32, 99, 117, 100, 97, 10};

.visible .entry _Z10hello_cudav()
{
	.reg .b32 	%r<3>;
	.reg .b64 	%rd<3>;

	mov.u64 	%rd1, $str;
	cvta.global.u64 	%rd2, %rd1;
	{ // callseq 0, 0
	.param .b64 param0;
	st.param.b64 	[param0], %rd2;
	.param .b64 param1;
	st.param.b64 	[param1], 0;
	.param .b32 retval0;
	call.uni (retval0), 
	vprintf, 
	(
	param0, 
	param1
	);
	ld.param.b32 	%r1, [retval0];
	} // callseq 0
	ret;

}


// ===== COMPILED SASS (sm_100) =====

	.target	sm_100

	.elftype	@"ET_EXEC"


//--------------------- .note.nv.tkinfo           --------------------------
	.section	.note.nv.tkinfo,"",@"SHT_NOTE"
	.sectionflags	@"SHF_NOTE_NV_TKINFO"
	.tkinfo
        /*0018*/ 	.word	0x00000002
        /*0030*/ 	.string	""
        /*0030*/ 	.string	"ptxas"
        /*0030*/ 	.string	"Cuda compilation tools, release 13.0, V13.0.88"
        /*0030*/ 	.string	"Build cuda_13.0.r13.0/compiler.36424714_0"
        /*0030*/ 	.string	"-arch sm_100 -m 64 "



//--------------------- .note.nv.cuinfo           --------------------------
	.section	.note.nv.cuinfo,"",@"SHT_NOTE"
	.sectionflags	@"SHF_NOTE_NV_CUINFO"
        /*0018*/ 	.short	0x0002
        /*001a*/ 	.short	0x0064
        /*001c*/ 	.short	0x0082
	.zero		2


//--------------------- .nv.info                  --------------------------
	.section	.nv.info,"",@"SHT_CUDA_INFO"
	.align	4


	//----- nvinfo : EIATTR_REGCOUNT
	.align		4
        /*0000*/ 	.byte	0x04, 0x2f
        /*0002*/ 	.short	(.L_2 - .L_1)
	.align		4
.L_1:
        /*0004*/ 	.word	index@(_Z10hello_cudav)
        /*0008*/ 	.word	0x00000018


	//----- nvinfo : EIATTR_FRAME_SIZE
	.align		4
.L_2:
        /*000c*/ 	.byte	0x04, 0x11
        /*000e*/ 	.short	(.L_4 - .L_3)
	.align		4
.L_3:
        /*0010*/ 	.word	index@(_Z10hello_cudav)
        /*0014*/ 	.word	0x00000000


	//----- nvinfo : EIATTR_MIN_STACK_SIZE
	.align		4
.L_4:
        /*0018*/ 	.byte	0x04, 0x12
        /*001a*/ 	.short	(.L_6 - .L_5)
	.align		4
.L_5:
        /*001c*/ 	.word	index@(_Z10hello_cudav)
        /*0020*/ 	.word	0x00000000
.L_6:


//--------------------- .nv.compat                --------------------------
	.section	.nv.compat,"",@"SHT_CUDA_COMPAT_INFO"
	.align	4
        /*0000*/ 	.byte	0x02, 0x09, 0x00, 0x00, 0x02, 0x02, 0x01, 0x00, 0x02, 0x05, 0x05, 0x00, 0x03, 0x07, 0x01, 0x01
        /*0010*/ 	.byte	0x02, 0x03, 0x00, 0x00, 0x02, 0x06, 0x01, 0x00, 0x04, 0x0b, 0x08, 0x00, 0x09, 0x00, 0x00, 0x00
        /*0020*/ 	.byte	0x00, 0x00, 0x00, 0x00


//--------------------- .nv.info._Z10hello_cudav  --------------------------
	.section	.nv.info._Z10hello_cudav,"",@"SHT_CUDA_INFO"
	.sectionflags	@""
	.align	4


	//----- nvinfo : EIATTR_CUDA_API_VERSION
	.align		4
        /*0000*/ 	.byte	0x04, 0x37
        /*0002*/ 	.short	(.L_8 - .L_7)
.L_7:
        /*0004*/ 	.word	0x00000082


	//----- nvinfo : EIATTR_SPARSE_MMA_MASK
	.align		4
.L_8:
        /*0008*/ 	.byte	0x03, 0x50
        /*000a*/ 	.short	0x0000


	//----- nvinfo : EIATTR_MAXREG_COUNT
	.align		4
        /*000c*/ 	.byte	0x03, 0x1b
        /*000e*/ 	.short	0x00ff


	//----- nvinfo : EIATTR_EXTERNS
	.align		4
        /*0010*/ 	.byte	0x04, 0x0f
        /*0012*/ 	.short	(.L_10 - .L_9)


	//   ....[0]....
	.align		4
.L_9:
        /*0014*/ 	.word	index@(vprintf)


	//----- nvinfo : EIATTR_MERCURY_ISA_VERSION
	.align		4
.L_10:
        /*0018*/ 	.byte	0x03, 0x5f
        /*001a*/ 	.short	0x0101


	//----- nvinfo : EIATTR_VRC_CTA_INIT_COUNT
	.align		4
        /*001c*/ 	.byte	0x02, 0x4a
	.zero		1
	.zero		1


	//----- nvinfo : EIATTR_SYSCALL_OFFSETS
	.align		4
        /*0020*/ 	.byte	0x04, 0x46
        /*0022*/ 	.short	(.L_12 - .L_11)


	//   ....[0]....
.L_11:
        /*0024*/ 	.word	0x00000080


	//----- nvinfo : EIATTR_EXIT_INSTR_OFFSETS
	.align		4
.L_12:
        /*0028*/ 	.byte	0x04, 0x1c
        /*002a*/ 	.short	(.L_14 - .L_13)


	//   ....[0]....
.L_13:
        /*002c*/ 	.word	0x00000090


	//----- nvinfo : EIATTR_SW_WAR
	.align		4
.L_14:
        /*0030*/ 	.byte	0x04, 0x36
        /*0032*/ 	.short	(.L_16 - .L_15)
.L_15:
        /*0034*/ 	.word	0x00000008
.L_16:


//--------------------- .nv.callgraph             --------------------------
	.section	.nv.callgraph,"",@"SHT_CUDA_CALLGRAPH"
	.align	4
	.sectionentsize	8
	.align		4
        /*0000*/ 	.word	0x00000000
	.align		4
        /*0004*/ 	.word	0xffffffff
	.align		4
        /*0008*/ 	.word	index@(_Z10hello_cudav)
	.align		4
        /*000c*/ 	.word	index@(vprintf)
	.align		4
        /*0010*/ 	.word	0x00000000
	.align		4
        /*0014*/ 	.word	0xfffffffe
	.align		4
        /*0018*/ 	.word	0x00000000
	.align		4
        /*001c*/ 	.word	0xfffffffd
	.align		4
        /*0020*/ 	.word	0x00000000
	.align		4
        /*0024*/ 	.word	0xfffffffc


//--------------------- .nv.constant4             --------------------------
	.section	.nv.constant4,"a",@progbits
	.align	8
	.align		8
.nv.constant4:
        /*0000*/ 	.dword	vprintf
	.align		8
        /*0008*/ 	.dword	$str


//--------------------- .text._Z10hello_cudav     --------------------------
	.section	.text._Z10hello_cudav,"ax",@progbits
	.align	128
        .global         _Z10hello_cudav
        .type           _Z10hello_cudav,@function
        .size           _Z10hello_cudav,(.L_x_2 - _Z10hello_cudav)
        .other          _Z10hello_cudav,@"STO_CUDA_ENTRY STV_DEFAULT"
_Z10hello_cudav:
.text._Z10hello_cudav:
[----:B------:R-:W0:Y:S01]  /*0000*/  LDC R1, c[0x0][0x37c] ;  /* 0x0000df00ff017b82 */ /* 0x000e220000000800 */
[----:B------:R-:W-:Y:S01]  /*0010*/  MOV R0, 0x0 ;  /* 0x0000000000007802 */ /* 0x000fe20000000f00 */
[----:B------:R-:W1:Y:S01]  /*0020*/  LDCU.64 UR4, c[0x4][0x8] ;  /* 0x01000100ff0477ac */ /* 0x000e620008000a00 */
[----:B------:R-:W-:-:S05]  /*0030*/  CS2R R6, SRZ ;  /* 0x0000000000067805 */ /* 0x000fca000001ff00 */
[----:B------:R2:W3:Y:S01]  /*0040*/  LDC.64 R2, c[0x4][R0] ;  /* 0x0100000000027b82 */ /* 0x0004e20000000a00 */
[----:B-1----:R-:W-:Y:S02]  /*0050*/  IMAD.U32 R4, RZ, RZ, UR4 ;  /* 0x00000004ff047e24 */ /* 0x002fe4000f8e00ff */
[----:B--2---:R-:W-:-:S07]  /*0060*/  IMAD.U32 R5, RZ, RZ, UR5 ;  /* 0x00000005ff057e24 */ /* 0x004fce000f8e00ff */
[----:B------:R-:W-:-:S07]  /*0070*/  LEPC R20, `(.L_x_0) ;  /* 0x000000001014794e */ /* 0x000fce0000000000 */
[----:B0--3--:R-:W-:Y:S05]  /*0080*/  CALL.ABS.NOINC R2 ;  /* 0x0000000002007343 */ /* 0x009fea0003c00000 */
.L_x_0:
[----:B------:R-:W-:Y:S05]  /*0090*/  EXIT ;  /* 0x000000000000794d */ /* 0x000fea0003800000 */
.L_x_1:
[----:B------:R-:W-:-:S00]  /*00a0*/  BRA `(.L_x_1) ;  /* 0xfffffffc00fc7947 */ /* 0x000fc0000383ffff */
[----:B------:R-:W-:-:S00]  /*00b0*/  NOP ;  /* 0x0000000000007918 */ /* 0x000fc00000000000 */
        /* <DEDUP_REMOVED lines=12> */
.L_x_2:


//--------------------- .nv.global.init           --------------------------
	.section	.nv.global.init,"aw",@progbits
.nv.global.init:
	.type		$str,@object
	.size		$str,(.L_0 - $str)
$str:
        /*0000*/ 	.byte	0x68, 0x65, 0x6c, 0x6c, 0x6f, 0x20, 0x77, 0x6f, 0x72, 0x6c, 0x64, 0x20, 0x63, 0x75, 0x64, 0x61
        /*0010*/ 	.byte	0x0a, 0x00
.L_0:


//--------------------- .nv.shared.reserved.0     --------------------------
	.section	.nv.shared.reserved.0,"aw",@nobits
	.weak		__nv_reservedSMEM_offset_0_alias
	.size		__nv_reservedSMEM_offset_0_alias, 0, 64
	.other		__nv_reservedSMEM_offset_0_alias,@"STO_CUDA_RESERVED_SHARED STV_DEFAULT"
__nv_reservedSMEM_offset_0_alias:
	.zero		0
	.zero		64


//--------------------- .nv.constant0._Z10hello_cudav --------------------------
	.section	.nv.constant0._Z10hello_cudav,"a",@progbits
	.sectionflags	@""
	.align	4
.nv.constant0._Z10hello_cudav:
	.zero		896


//--------------------- SYMBOLS --------------------------

	.type		.nv.reservedSmem.offset0,@object
	.size		.nv.reservedSmem.offset0,0x4
	.type		vprintf,@function
